	.headerflags	@"EF_CUDA_TEXMODE_UNIFIED EF_CUDA_64BIT_ADDRESS EF_CUDA_ACCELERATORS EF_CUDA_SM90 EF_CUDA_VIRTUAL_SM(EF_CUDA_SM90)"
	.elftype	@"ET_EXEC"


//--------------------- .nv.info                  --------------------------
	.section	.nv.info,"",@"SHT_CUDA_INFO"
	.align	4


	//----- nvinfo : EIATTR_REGCOUNT
	.align		4
        /*0000*/ 	.byte	0x04, 0x2f
        /*0002*/ 	.short	(.L_1 - .L_0)
	.align		4
.L_0:
        /*0004*/ 	.word	index@(triton_poi_fused_convolution_1)
        /*0008*/ 	.word	0x0000000a


	//----- nvinfo : EIATTR_MIN_STACK_SIZE
	.align		4
.L_1:
        /*000c*/ 	.byte	0x04, 0x12
        /*000e*/ 	.short	(.L_3 - .L_2)
	.align		4
.L_2:
        /*0010*/ 	.word	index@(triton_poi_fused_convolution_1)
        /*0014*/ 	.word	0x00000000


	//----- nvinfo : EIATTR_FRAME_SIZE
	.align		4
.L_3:
        /*0018*/ 	.byte	0x04, 0x11
        /*001a*/ 	.short	(.L_5 - .L_4)
	.align		4
.L_4:
        /*001c*/ 	.word	index@(triton_poi_fused_convolution_1)
        /*0020*/ 	.word	0x00000000


	//----- nvinfo : EIATTR_MIN_STACK_SIZE
	.align		4
.L_5:
        /*0024*/ 	.byte	0x04, 0x12
        /*0026*/ 	.short	(.L_7 - .L_6)
	.align		4
.L_6:
        /*0028*/ 	.word	index@(triton_poi_fused_convolution_1)
        /*002c*/ 	.word	0x00000000
.L_7:


//--------------------- .nv.info.triton_poi_fused_convolution_1 --------------------------
	.section	.nv.info.triton_poi_fused_convolution_1,"",@"SHT_CUDA_INFO"
	.sectionflags	@""
	.align	4


	//----- nvinfo : EIATTR_CUDA_API_VERSION
	.align		4
        /*0000*/ 	.byte	0x04, 0x37
        /*0002*/ 	.short	(.L_9 - .L_8)
.L_8:
        /*0004*/ 	.word	0x0000007c


	//----- nvinfo : EIATTR_KPARAM_INFO
	.align		4
.L_9:
        /*0008*/ 	.byte	0x04, 0x17
        /*000a*/ 	.short	(.L_11 - .L_10)
.L_10:
        /*000c*/ 	.word	0x00000000
        /*0010*/ 	.short	0x0002
        /*0012*/ 	.short	0x0010
        /*0014*/ 	.byte	0x00, 0xf0, 0x11, 0x00


	//----- nvinfo : EIATTR_KPARAM_INFO
	.align		4
.L_11:
        /*0018*/ 	.byte	0x04, 0x17
        /*001a*/ 	.short	(.L_13 - .L_12)
.L_12:
        /*001c*/ 	.word	0x00000000
        /*0020*/ 	.short	0x0001
        /*0022*/ 	.short	0x0008
        /*0024*/ 	.byte	0x00, 0xf4, 0x21, 0x00


	//----- nvinfo : EIATTR_KPARAM_INFO
	.align		4
.L_13:
        /*0028*/ 	.byte	0x04, 0x17
        /*002a*/ 	.short	(.L_15 - .L_14)
.L_14:
        /*002c*/ 	.word	0x00000000
        /*0030*/ 	.short	0x0000
        /*0032*/ 	.short	0x0000
        /*0034*/ 	.byte	0x00, 0xf4, 0x21, 0x00


	//----- nvinfo : EIATTR_SPARSE_MMA_MASK
	.align		4
.L_15:
        /*0038*/ 	.byte	0x03, 0x50
        /*003a*/ 	.short	0x0000


	//----- nvinfo : EIATTR_MAXREG_COUNT
	.align		4
        /*003c*/ 	.byte	0x03, 0x1b
        /*003e*/ 	.short	0x00ff


	//----- nvinfo : EIATTR_EXIT_INSTR_OFFSETS
	.align		4
        /*0040*/ 	.byte	0x04, 0x1c
        /*0042*/ 	.short	(.L_17 - .L_16)


	//   ....[0]....
.L_16:
        /*0044*/ 	.word	0x00000100


	//   ....[1]....
        /*0048*/ 	.word	0x00000120


	//----- nvinfo : EIATTR_REQNTID
	.align		4
.L_17:
        /*004c*/ 	.byte	0x04, 0x10
        /*004e*/ 	.short	(.L_19 - .L_18)
.L_18:
        /*0050*/ 	.word	0x00000020
        /*0054*/ 	.word	0x00000001
        /*0058*/ 	.word	0x00000001


	//----- nvinfo : EIATTR_CBANK_PARAM_SIZE
	.align		4
.L_19:
        /*005c*/ 	.byte	0x03, 0x19
        /*005e*/ 	.short	0x0014


	//----- nvinfo : EIATTR_PARAM_CBANK
	.align		4
        /*0060*/ 	.byte	0x04, 0x0a
        /*0062*/ 	.short	(.L_21 - .L_20)
	.align		4
.L_20:
        /*0064*/ 	.word	index@(.nv.constant0.triton_poi_fused_convolution_1)
        /*0068*/ 	.short	0x0210
        /*006a*/ 	.short	0x0014


	//----- nvinfo : EIATTR_SW_WAR
	.align		4
.L_21:
        /*006c*/ 	.byte	0x04, 0x36
        /*006e*/ 	.short	(.L_23 - .L_22)
.L_22:
        /*0070*/ 	.word	0x00000008
.L_23:


//--------------------- .nv.callgraph             --------------------------
	.section	.nv.callgraph,"",@"SHT_CUDA_CALLGRAPH"
	.align	4
	.sectionentsize	8
	.align		4
        /*0000*/ 	.word	0x00000000
	.align		4
        /*0004*/ 	.word	0xffffffff
	.align		4
        /*0008*/ 	.word	0x00000000
	.align		4
        /*000c*/ 	.word	0xfffffffe
	.align		4
        /*0010*/ 	.word	0x00000000
	.align		4
        /*0014*/ 	.word	0xfffffffd
	.align		4
        /*0018*/ 	.word	0x00000000
	.align		4
        /*001c*/ 	.word	0xfffffffc


//--------------------- .text.triton_poi_fused_convolution_1 --------------------------
	.section	.text.triton_poi_fused_convolution_1,"ax",@progbits
	.align	128
        .global         triton_poi_fused_convolution_1
        .type           triton_poi_fused_convolution_1,@function
        .size           triton_poi_fused_convolution_1,(.L_x_1 - triton_poi_fused_convolution_1)
        .other          triton_poi_fused_convolution_1,@"STO_CUDA_ENTRY STV_DEFAULT"
triton_poi_fused_convolution_1:
.text.triton_poi_fused_convolution_1:
[----:B------:R-:W0:Y:S02]  /*0000*/  LDC R1, c[0x0][0x28] ;  /* 0x00000a00ff017b82 */ /* 0x000e240000000800 */
[----:B------:R-:W1:Y:S01]  /*0010*/  S2R R6, SR_TID.X ;  /* 0x0000000000067919 */ /* 0x000e620000002100 */
[----:B------:R-:W2:Y:S01]  /*0020*/  LDC.64 R2, c[0x0][0x210] ;  /* 0x00008400ff027b82 */ /* 0x000ea20000000a00 */
[----:B------:R-:W-:Y:S01]  /*0030*/  ULDC.64 UR4, c[0x0][0x208] ;  /* 0x0000820000047ab9 */ /* 0x000fe20000000a00 */
[----:B------:R-:W3:Y:S06]  /*0040*/  S2R R7, SR_CTAID.X ;  /* 0x0000000000077919 */ /* 0x000eec0000002500 */
[----:B------:R-:W4:Y:S01]  /*0050*/  LDC.64 R4, c[0x0][0x218] ;  /* 0x00008600ff047b82 */ /* 0x000f220000000a00 */
[----:B-1----:R-:W-:Y:S01]  /*0060*/  LOP3.LUT R0, R6, 0xf, RZ, 0xc0, !PT ;  /* 0x0000000f06007812 */ /* 0x002fe200078ec0ff */
[----:B----4-:R-:W4:Y:S04]  /*0070*/  LDG.E R5, desc[UR4][R4.64] ;  /* 0x0000000404057981 */ /* 0x010f28000c1e1900 */
[----:B---3--:R-:W-:-:S02]  /*0080*/  IMAD R7, R7, 0x10, R0 ;  /* 0x0000001007077824 */ /* 0x008fc400078e0200 */
[----:B------:R-:W-:Y:S02]  /*0090*/  IMAD.MOV.U32 R0, RZ, RZ, RZ ;  /* 0x000000ffff007224 */ /* 0x000fe400078e00ff */
[C---:B--2---:R-:W-:Y:S01]  /*00a0*/  IMAD.WIDE R2, R7.reuse, 0x4, R2 ;  /* 0x0000000407027825 */ /* 0x044fe200078e0202 */
[----:B------:R-:W-:-:S13]  /*00b0*/  ISETP.GE.AND P0, PT, R7, 0xc, PT ;  /* 0x0000000c0700780c */ /* 0x000fda0003f06270 */
[----:B------:R-:W4:Y:S01]  /*00c0*/  @!P0 LDG.E R0, desc[UR4][R2.64] ;  /* 0x0000000402008981 */ /* 0x000f22000c1e1900 */
[----:B------:R-:W-:-:S04]  /*00d0*/  LOP3.LUT P0, RZ, R6, 0x10, RZ, 0xc0, !PT ;  /* 0x0000001006ff7812 */ /* 0x000fc8000780c0ff */
[----:B------:R-:W-:Y:S01]  /*00e0*/  ISETP.LT.AND P0, PT, R7, 0xc, !P0 ;  /* 0x0000000c0700780c */ /* 0x000fe20004701270 */
[----:B----4-:R-:W-:-:S12]  /*00f0*/  FADD R7, R5, R0 ;  /* 0x0000000005077221 */ /* 0x010fd80000000000 */
[----:B------:R-:W-:Y:S05]  /*0100*/  @!P0 EXIT ;  /* 0x000000000000894d */ /* 0x000fea0003800000 */
[----:B------:R-:W-:Y:S01]  /*0110*/  STG.E desc[UR4][R2.64], R7 ;  /* 0x0000000702007986 */ /* 0x000fe2000c101904 */
[----:B------:R-:W-:Y:S05]  /*0120*/  EXIT ;  /* 0x000000000000794d */ /* 0x000fea0003800000 */
.L_x_0:
[----:B------:R-:W-:-:S00]  /*0130*/  BRA `(.L_x_0) ;  /* 0xfffffffc00fc7947 */ /* 0x000fc0000383ffff */
[----:B------:R-:W-:-:S00]  /*0140*/  NOP ;  /* 0x0000000000007918 */ /* 0x000fc00000000000 */
        /* <DEDUP_REMOVED lines=11> */
.L_x_1:


//--------------------- .nv.constant0.triton_poi_fused_convolution_1 --------------------------
	.section	.nv.constant0.triton_poi_fused_convolution_1,"a",@progbits
	.sectionflags	@""
	.align	4
.nv.constant0.triton_poi_fused_convolution_1:
	.zero		548
